//
// Generated by NVIDIA NVVM Compiler
//
// Compiler Build ID: CL-36424714
// Cuda compilation tools, release 13.0, V13.0.88
// Based on NVVM 20.0.0
//

.version 9.0
.target sm_100
.address_size 64

	// .globl	_Z4flipmmPKiPiS1_S1_m

.visible .entry _Z4flipmmPKiPiS1_S1_m(
	.param .u64 _Z4flipmmPKiPiS1_S1_m_param_0,
	.param .u64 _Z4flipmmPKiPiS1_S1_m_param_1,
	.param .u64 .ptr .align 1 _Z4flipmmPKiPiS1_S1_m_param_2,
	.param .u64 .ptr .align 1 _Z4flipmmPKiPiS1_S1_m_param_3,
	.param .u64 .ptr .align 1 _Z4flipmmPKiPiS1_S1_m_param_4,
	.param .u64 .ptr .align 1 _Z4flipmmPKiPiS1_S1_m_param_5,
	.param .u64 _Z4flipmmPKiPiS1_S1_m_param_6
)
{
	.reg .pred 	%p<13>;
	.reg .b32 	%r<168>;
	.reg .b64 	%rd<90>;

	ld.param.u64 	%rd31, [_Z4flipmmPKiPiS1_S1_m_param_0];
	ld.param.u64 	%rd32, [_Z4flipmmPKiPiS1_S1_m_param_1];
	ld.param.u64 	%rd34, [_Z4flipmmPKiPiS1_S1_m_param_2];
	ld.param.u64 	%rd35, [_Z4flipmmPKiPiS1_S1_m_param_3];
	ld.param.u64 	%rd36, [_Z4flipmmPKiPiS1_S1_m_param_4];
	ld.param.u64 	%rd37, [_Z4flipmmPKiPiS1_S1_m_param_5];
	ld.param.u64 	%rd33, [_Z4flipmmPKiPiS1_S1_m_param_6];
	cvta.to.global.u64 	%rd1, %rd34;
	cvta.to.global.u64 	%rd2, %rd36;
	cvta.to.global.u64 	%rd3, %rd37;
	cvta.to.global.u64 	%rd4, %rd35;
	mov.u32 	%r10, %ctaid.x;
	mov.u32 	%r11, %ntid.x;
	mov.u32 	%r12, %tid.x;
	mad.lo.s32 	%r165, %r10, %r11, %r12;
	mov.u32 	%r13, %nctaid.x;
	mul.lo.s32 	%r2, %r11, %r13;
	cvt.s64.s32 	%rd82, %r165;
	setp.le.u64 	%p1, %rd31, %rd82;
	@%p1 bra 	$L__BB0_16;
	setp.ne.s64 	%p2, %rd33, 0;
	@%p2 bra 	$L__BB0_3;
$L__BB0_2:
	mul.lo.s64 	%rd76, %rd82, %rd32;
	shl.b64 	%rd77, %rd82, 2;
	add.s64 	%rd78, %rd3, %rd77;
	shl.b64 	%rd79, %rd76, 2;
	add.s64 	%rd80, %rd4, %rd79;
	ld.global.u32 	%r158, [%rd80];
	ld.global.u32 	%r159, [%rd78];
	add.s32 	%r160, %r159, %r158;
	st.global.u32 	[%rd78], %r160;
	ld.global.u32 	%r161, [%rd80];
	neg.s32 	%r162, %r161;
	st.global.u32 	[%rd80], %r162;
	add.s64 	%rd81, %rd2, %rd79;
	ld.global.u32 	%r163, [%rd81];
	sub.s32 	%r164, 1, %r163;
	st.global.u32 	[%rd81], %r164;
	add.s32 	%r165, %r165, %r2;
	cvt.s64.s32 	%rd82, %r165;
	setp.gt.u64 	%p12, %rd31, %rd82;
	@%p12 bra 	$L__BB0_2;
	bra.uni 	$L__BB0_16;
$L__BB0_3:
	and.b64  	%rd8, %rd33, 7;
	and.b64  	%rd9, %rd33, 3;
	and.b64  	%rd10, %rd33, -8;
	shl.b64 	%rd38, %rd33, 2;
	add.s64 	%rd11, %rd1, %rd38;
	shl.b64 	%rd12, %rd32, 5;
	shl.b64 	%rd13, %rd32, 2;
$L__BB0_4:
	setp.lt.u64 	%p3, %rd33, 8;
	mul.lo.s64 	%rd40, %rd82, %rd32;
	shl.b64 	%rd41, %rd40, 2;
	add.s64 	%rd15, %rd2, %rd41;
	shl.b64 	%rd42, %rd82, 2;
	add.s64 	%rd43, %rd3, %rd42;
	add.s64 	%rd44, %rd40, %rd33;
	shl.b64 	%rd45, %rd44, 2;
	add.s64 	%rd16, %rd4, %rd45;
	ld.global.u32 	%r14, [%rd16];
	ld.global.u32 	%r15, [%rd43];
	add.s32 	%r16, %r15, %r14;
	st.global.u32 	[%rd43], %r16;
	shl.b64 	%rd46, %rd33, 2;
	add.s64 	%rd17, %rd15, %rd46;
	mov.b64 	%rd88, 0;
	@%p3 bra 	$L__BB0_7;
	ld.global.u32 	%r167, [%rd16];
	mad.lo.s64 	%rd47, %rd13, %rd82, %rd2;
	add.s64 	%rd84, %rd47, 16;
	mov.u64 	%rd85, %rd11;
	mov.u64 	%rd86, %rd10;
$L__BB0_6:
	.pragma "nounroll";
	ld.global.u32 	%r17, [%rd85];
	ld.global.u32 	%r18, [%rd17];
	shl.b32 	%r19, %r18, 1;
	add.s32 	%r20, %r19, -1;
	mul.lo.s32 	%r21, %r20, %r17;
	ld.global.u32 	%r22, [%rd84+-16];
	shl.b32 	%r23, %r22, 1;
	add.s32 	%r24, %r23, -1;
	mad.lo.s32 	%r25, %r21, %r24, %r167;
	st.global.u32 	[%rd16], %r25;
	add.s64 	%rd48, %rd85, %rd13;
	ld.global.u32 	%r26, [%rd48];
	ld.global.u32 	%r27, [%rd17];
	shl.b32 	%r28, %r27, 1;
	add.s32 	%r29, %r28, -1;
	mul.lo.s32 	%r30, %r29, %r26;
	ld.global.u32 	%r31, [%rd84+-12];
	shl.b32 	%r32, %r31, 1;
	add.s32 	%r33, %r32, -1;
	mad.lo.s32 	%r34, %r30, %r33, %r25;
	st.global.u32 	[%rd16], %r34;
	add.s64 	%rd49, %rd48, %rd13;
	ld.global.u32 	%r35, [%rd49];
	ld.global.u32 	%r36, [%rd17];
	shl.b32 	%r37, %r36, 1;
	add.s32 	%r38, %r37, -1;
	mul.lo.s32 	%r39, %r38, %r35;
	ld.global.u32 	%r40, [%rd84+-8];
	shl.b32 	%r41, %r40, 1;
	add.s32 	%r42, %r41, -1;
	mad.lo.s32 	%r43, %r39, %r42, %r34;
	st.global.u32 	[%rd16], %r43;
	add.s64 	%rd50, %rd49, %rd13;
	ld.global.u32 	%r44, [%rd50];
	ld.global.u32 	%r45, [%rd17];
	shl.b32 	%r46, %r45, 1;
	add.s32 	%r47, %r46, -1;
	mul.lo.s32 	%r48, %r47, %r44;
	ld.global.u32 	%r49, [%rd84+-4];
	shl.b32 	%r50, %r49, 1;
	add.s32 	%r51, %r50, -1;
	mad.lo.s32 	%r52, %r48, %r51, %r43;
	st.global.u32 	[%rd16], %r52;
	add.s64 	%rd51, %rd50, %rd13;
	ld.global.u32 	%r53, [%rd51];
	ld.global.u32 	%r54, [%rd17];
	shl.b32 	%r55, %r54, 1;
	add.s32 	%r56, %r55, -1;
	mul.lo.s32 	%r57, %r56, %r53;
	ld.global.u32 	%r58, [%rd84];
	shl.b32 	%r59, %r58, 1;
	add.s32 	%r60, %r59, -1;
	mad.lo.s32 	%r61, %r57, %r60, %r52;
	st.global.u32 	[%rd16], %r61;
	add.s64 	%rd52, %rd51, %rd13;
	ld.global.u32 	%r62, [%rd52];
	ld.global.u32 	%r63, [%rd17];
	shl.b32 	%r64, %r63, 1;
	add.s32 	%r65, %r64, -1;
	mul.lo.s32 	%r66, %r65, %r62;
	ld.global.u32 	%r67, [%rd84+4];
	shl.b32 	%r68, %r67, 1;
	add.s32 	%r69, %r68, -1;
	mad.lo.s32 	%r70, %r66, %r69, %r61;
	st.global.u32 	[%rd16], %r70;
	add.s64 	%rd53, %rd52, %rd13;
	ld.global.u32 	%r71, [%rd53];
	ld.global.u32 	%r72, [%rd17];
	shl.b32 	%r73, %r72, 1;
	add.s32 	%r74, %r73, -1;
	mul.lo.s32 	%r75, %r74, %r71;
	ld.global.u32 	%r76, [%rd84+8];
	shl.b32 	%r77, %r76, 1;
	add.s32 	%r78, %r77, -1;
	mad.lo.s32 	%r79, %r75, %r78, %r70;
	st.global.u32 	[%rd16], %r79;
	add.s64 	%rd54, %rd53, %rd13;
	ld.global.u32 	%r80, [%rd54];
	ld.global.u32 	%r81, [%rd17];
	shl.b32 	%r82, %r81, 1;
	add.s32 	%r83, %r82, -1;
	mul.lo.s32 	%r84, %r83, %r80;
	ld.global.u32 	%r85, [%rd84+12];
	shl.b32 	%r86, %r85, 1;
	add.s32 	%r87, %r86, -1;
	mad.lo.s32 	%r167, %r84, %r87, %r79;
	st.global.u32 	[%rd16], %r167;
	add.s64 	%rd86, %rd86, -8;
	add.s64 	%rd85, %rd85, %rd12;
	add.s64 	%rd84, %rd84, 32;
	setp.ne.s64 	%p4, %rd86, 0;
	mov.u64 	%rd88, %rd10;
	@%p4 bra 	$L__BB0_6;
$L__BB0_7:
	setp.eq.s64 	%p5, %rd8, 0;
	@%p5 bra 	$L__BB0_15;
	add.s64 	%rd55, %rd8, -1;
	setp.lt.u64 	%p6, %rd55, 3;
	@%p6 bra 	$L__BB0_10;
	mad.lo.s64 	%rd56, %rd88, %rd32, %rd33;
	shl.b64 	%rd57, %rd56, 2;
	add.s64 	%rd58, %rd1, %rd57;
	ld.global.u32 	%r88, [%rd58];
	ld.global.u32 	%r89, [%rd17];
	shl.b32 	%r90, %r89, 1;
	add.s32 	%r91, %r90, -1;
	mul.lo.s32 	%r92, %r91, %r88;
	shl.b64 	%rd59, %rd88, 2;
	add.s64 	%rd60, %rd15, %rd59;
	ld.global.u32 	%r93, [%rd60];
	shl.b32 	%r94, %r93, 1;
	add.s32 	%r95, %r94, -1;
	ld.global.u32 	%r96, [%rd16];
	mad.lo.s32 	%r97, %r92, %r95, %r96;
	st.global.u32 	[%rd16], %r97;
	add.s64 	%rd61, %rd58, %rd13;
	ld.global.u32 	%r98, [%rd61];
	ld.global.u32 	%r99, [%rd17];
	shl.b32 	%r100, %r99, 1;
	add.s32 	%r101, %r100, -1;
	mul.lo.s32 	%r102, %r101, %r98;
	ld.global.u32 	%r103, [%rd60+4];
	shl.b32 	%r104, %r103, 1;
	add.s32 	%r105, %r104, -1;
	mad.lo.s32 	%r106, %r102, %r105, %r97;
	st.global.u32 	[%rd16], %r106;
	add.s64 	%rd62, %rd61, %rd13;
	ld.global.u32 	%r107, [%rd62];
	ld.global.u32 	%r108, [%rd17];
	shl.b32 	%r109, %r108, 1;
	add.s32 	%r110, %r109, -1;
	mul.lo.s32 	%r111, %r110, %r107;
	ld.global.u32 	%r112, [%rd60+8];
	shl.b32 	%r113, %r112, 1;
	add.s32 	%r114, %r113, -1;
	mad.lo.s32 	%r115, %r111, %r114, %r106;
	st.global.u32 	[%rd16], %r115;
	add.s64 	%rd63, %rd62, %rd13;
	ld.global.u32 	%r116, [%rd63];
	ld.global.u32 	%r117, [%rd17];
	shl.b32 	%r118, %r117, 1;
	add.s32 	%r119, %r118, -1;
	mul.lo.s32 	%r120, %r119, %r116;
	ld.global.u32 	%r121, [%rd60+12];
	shl.b32 	%r122, %r121, 1;
	add.s32 	%r123, %r122, -1;
	mad.lo.s32 	%r124, %r120, %r123, %r115;
	st.global.u32 	[%rd16], %r124;
	add.s64 	%rd88, %rd88, 4;
$L__BB0_10:
	setp.eq.s64 	%p7, %rd9, 0;
	@%p7 bra 	$L__BB0_15;
	setp.eq.s64 	%p8, %rd9, 1;
	@%p8 bra 	$L__BB0_13;
	mad.lo.s64 	%rd64, %rd88, %rd32, %rd33;
	shl.b64 	%rd65, %rd64, 2;
	add.s64 	%rd66, %rd1, %rd65;
	ld.global.u32 	%r125, [%rd66];
	ld.global.u32 	%r126, [%rd17];
	shl.b32 	%r127, %r126, 1;
	add.s32 	%r128, %r127, -1;
	mul.lo.s32 	%r129, %r128, %r125;
	shl.b64 	%rd67, %rd88, 2;
	add.s64 	%rd68, %rd15, %rd67;
	ld.global.u32 	%r130, [%rd68];
	shl.b32 	%r131, %r130, 1;
	add.s32 	%r132, %r131, -1;
	ld.global.u32 	%r133, [%rd16];
	mad.lo.s32 	%r134, %r129, %r132, %r133;
	st.global.u32 	[%rd16], %r134;
	add.s64 	%rd69, %rd66, %rd13;
	ld.global.u32 	%r135, [%rd69];
	ld.global.u32 	%r136, [%rd17];
	shl.b32 	%r137, %r136, 1;
	add.s32 	%r138, %r137, -1;
	mul.lo.s32 	%r139, %r138, %r135;
	ld.global.u32 	%r140, [%rd68+4];
	shl.b32 	%r141, %r140, 1;
	add.s32 	%r142, %r141, -1;
	mad.lo.s32 	%r143, %r139, %r142, %r134;
	st.global.u32 	[%rd16], %r143;
	add.s64 	%rd88, %rd88, 2;
$L__BB0_13:
	and.b64  	%rd70, %rd33, 1;
	setp.eq.b64 	%p9, %rd70, 1;
	not.pred 	%p10, %p9;
	@%p10 bra 	$L__BB0_15;
	mad.lo.s64 	%rd71, %rd88, %rd32, %rd33;
	shl.b64 	%rd72, %rd71, 2;
	add.s64 	%rd73, %rd1, %rd72;
	ld.global.u32 	%r144, [%rd73];
	ld.global.u32 	%r145, [%rd17];
	shl.b32 	%r146, %r145, 1;
	add.s32 	%r147, %r146, -1;
	mul.lo.s32 	%r148, %r147, %r144;
	shl.b64 	%rd74, %rd88, 2;
	add.s64 	%rd75, %rd15, %rd74;
	ld.global.u32 	%r149, [%rd75];
	shl.b32 	%r150, %r149, 1;
	add.s32 	%r151, %r150, -1;
	ld.global.u32 	%r152, [%rd16];
	mad.lo.s32 	%r153, %r148, %r151, %r152;
	st.global.u32 	[%rd16], %r153;
$L__BB0_15:
	ld.global.u32 	%r154, [%rd16];
	neg.s32 	%r155, %r154;
	st.global.u32 	[%rd16], %r155;
	ld.global.u32 	%r156, [%rd17];
	sub.s32 	%r157, 1, %r156;
	st.global.u32 	[%rd17], %r157;
	add.s32 	%r165, %r165, %r2;
	cvt.s64.s32 	%rd82, %r165;
	setp.gt.u64 	%p11, %rd31, %rd82;
	@%p11 bra 	$L__BB0_4;
$L__BB0_16:
	ret;

}


// ===== COMPILED SASS (sm_100) =====

	.target	sm_100

	.elftype	@"ET_EXEC"


//--------------------- .note.nv.tkinfo           --------------------------
	.section	.note.nv.tkinfo,"",@"SHT_NOTE"
	.sectionflags	@"SHF_NOTE_NV_TKINFO"
	.tkinfo
        /*0018*/ 	.word	0x00000002
        /*0030*/ 	.string	""
        /*0030*/ 	.string	"ptxas"
        /*0030*/ 	.string	"Cuda compilation tools, release 13.0, V13.0.88"
        /*0030*/ 	.string	"Build cuda_13.0.r13.0/compiler.36424714_0"
        /*0030*/ 	.string	"-arch sm_100 -m 64 "



//--------------------- .note.nv.cuinfo           --------------------------
	.section	.note.nv.cuinfo,"",@"SHT_NOTE"
	.sectionflags	@"SHF_NOTE_NV_CUINFO"
        /*0018*/ 	.short	0x0002
        /*001a*/ 	.short	0x0064
        /*001c*/ 	.short	0x0082
	.zero		2


//--------------------- .nv.info                  --------------------------
	.section	.nv.info,"",@"SHT_CUDA_INFO"
	.align	4


	//----- nvinfo : EIATTR_REGCOUNT
	.align		4
        /*0000*/ 	.byte	0x04, 0x2f
        /*0002*/ 	.short	(.L_1 - .L_0)
	.align		4
.L_0:
        /*0004*/ 	.word	index@(_Z4flipmmPKiPiS1_S1_m)
        /*0008*/ 	.word	0x00000020


	//----- nvinfo : EIATTR_FRAME_SIZE
	.align		4
.L_1:
        /*000c*/ 	.byte	0x04, 0x11
        /*000e*/ 	.short	(.L_3 - .L_2)
	.align		4
.L_2:
        /*0010*/ 	.word	index@(_Z4flipmmPKiPiS1_S1_m)
        /*0014*/ 	.word	0x00000000


	//----- nvinfo : EIATTR_MIN_STACK_SIZE
	.align		4
.L_3:
        /*0018*/ 	.byte	0x04, 0x12
        /*001a*/ 	.short	(.L_5 - .L_4)
	.align		4
.L_4:
        /*001c*/ 	.word	index@(_Z4flipmmPKiPiS1_S1_m)
        /*0020*/ 	.word	0x00000000
.L_5:


//--------------------- .nv.compat                --------------------------
	.section	.nv.compat,"",@"SHT_CUDA_COMPAT_INFO"
	.align	4
        /*0000*/ 	.byte	0x02, 0x09, 0x00, 0x00, 0x02, 0x02, 0x01, 0x00, 0x02, 0x05, 0x05, 0x00, 0x03, 0x07, 0x01, 0x01
        /*0010*/ 	.byte	0x02, 0x03, 0x00, 0x00, 0x02, 0x06, 0x01, 0x00, 0x04, 0x0b, 0x08, 0x00, 0x09, 0x00, 0x00, 0x00
        /*0020*/ 	.byte	0x00, 0x00, 0x00, 0x00


//--------------------- .nv.info._Z4flipmmPKiPiS1_S1_m --------------------------
	.section	.nv.info._Z4flipmmPKiPiS1_S1_m,"",@"SHT_CUDA_INFO"
	.sectionflags	@""
	.align	4


	//----- nvinfo : EIATTR_CUDA_API_VERSION
	.align		4
        /*0000*/ 	.byte	0x04, 0x37
        /*0002*/ 	.short	(.L_7 - .L_6)
.L_6:
        /*0004*/ 	.word	0x00000082


	//----- nvinfo : EIATTR_KPARAM_INFO
	.align		4
.L_7:
        /*0008*/ 	.byte	0x04, 0x17
        /*000a*/ 	.short	(.L_9 - .L_8)
.L_8:
        /*000c*/ 	.word	0x00000000
        /*0010*/ 	.short	0x0006
        /*0012*/ 	.short	0x0030
        /*0014*/ 	.byte	0x00, 0xf0, 0x21, 0x00


	//----- nvinfo : EIATTR_KPARAM_INFO
	.align		4
.L_9:
        /*0018*/ 	.byte	0x04, 0x17
        /*001a*/ 	.short	(.L_11 - .L_10)
.L_10:
        /*001c*/ 	.word	0x00000000
        /*0020*/ 	.short	0x0005
        /*0022*/ 	.short	0x0028
        /*0024*/ 	.byte	0x00, 0xf5, 0x21, 0x00


	//----- nvinfo : EIATTR_KPARAM_INFO
	.align		4
.L_11:
        /*0028*/ 	.byte	0x04, 0x17
        /*002a*/ 	.short	(.L_13 - .L_12)
.L_12:
        /*002c*/ 	.word	0x00000000
        /*0030*/ 	.short	0x0004
        /*0032*/ 	.short	0x0020
        /*0034*/ 	.byte	0x00, 0xf5, 0x21, 0x00


	//----- nvinfo : EIATTR_KPARAM_INFO
	.align		4
.L_13:
        /*0038*/ 	.byte	0x04, 0x17
        /*003a*/ 	.short	(.L_15 - .L_14)
.L_14:
        /*003c*/ 	.word	0x00000000
        /*0040*/ 	.short	0x0003
        /*0042*/ 	.short	0x0018
        /*0044*/ 	.byte	0x00, 0xf5, 0x21, 0x00


	//----- nvinfo : EIATTR_KPARAM_INFO
	.align		4
.L_15:
        /*0048*/ 	.byte	0x04, 0x17
        /*004a*/ 	.short	(.L_17 - .L_16)
.L_16:
        /*004c*/ 	.word	0x00000000
        /*0050*/ 	.short	0x0002
        /*0052*/ 	.short	0x0010
        /*0054*/ 	.byte	0x00, 0xf5, 0x21, 0x00


	//----- nvinfo : EIATTR_KPARAM_INFO
	.align		4
.L_17:
        /*0058*/ 	.byte	0x04, 0x17
        /*005a*/ 	.short	(.L_19 - .L_18)
.L_18:
        /*005c*/ 	.word	0x00000000
        /*0060*/ 	.short	0x0001
        /*0062*/ 	.short	0x0008
        /*0064*/ 	.byte	0x00, 0xf0, 0x21, 0x00


	//----- nvinfo : EIATTR_KPARAM_INFO
	.align		4
.L_19:
        /*0068*/ 	.byte	0x04, 0x17
        /*006a*/ 	.short	(.L_21 - .L_20)
.L_20:
        /*006c*/ 	.word	0x00000000
        /*0070*/ 	.short	0x0000
        /*0072*/ 	.short	0x0000
        /*0074*/ 	.byte	0x00, 0xf0, 0x21, 0x00


	//----- nvinfo : EIATTR_SPARSE_MMA_MASK
	.align		4
.L_21:
        /*0078*/ 	.byte	0x03, 0x50
        /*007a*/ 	.short	0x0000


	//----- nvinfo : EIATTR_MAXREG_COUNT
	.align		4
        /*007c*/ 	.byte	0x03, 0x1b
        /*007e*/ 	.short	0x00ff


	//----- nvinfo : EIATTR_MERCURY_ISA_VERSION
	.align		4
        /*0080*/ 	.byte	0x03, 0x5f
        /*0082*/ 	.short	0x0101


	//----- nvinfo : EIATTR_VRC_CTA_INIT_COUNT
	.align		4
        /*0084*/ 	.byte	0x02, 0x4a
	.zero		1
	.zero		1


	//----- nvinfo : EIATTR_EXIT_INSTR_OFFSETS
	.align		4
        /*0088*/ 	.byte	0x04, 0x1c
        /*008a*/ 	.short	(.L_23 - .L_22)


	//   ....[0]....
.L_22:
        /*008c*/ 	.word	0x000000b0


	//   ....[1]....
        /*0090*/ 	.word	0x00000330


	//   ....[2]....
        /*0094*/ 	.word	0x00001420


	//----- nvinfo : EIATTR_CRS_STACK_SIZE
	.align		4
.L_23:
        /*0098*/ 	.byte	0x04, 0x1e
        /*009a*/ 	.short	(.L_25 - .L_24)
.L_24:
        /*009c*/ 	.word	0x00000000


	//----- nvinfo : EIATTR_CBANK_PARAM_SIZE
	.align		4
.L_25:
        /*00a0*/ 	.byte	0x03, 0x19
        /*00a2*/ 	.short	0x0038


	//----- nvinfo : EIATTR_PARAM_CBANK
	.align		4
        /*00a4*/ 	.byte	0x04, 0x0a
        /*00a6*/ 	.short	(.L_27 - .L_26)
	.align		4
.L_26:
        /*00a8*/ 	.word	index@(.nv.constant0._Z4flipmmPKiPiS1_S1_m)
        /*00ac*/ 	.short	0x0380
        /*00ae*/ 	.short	0x0038


	//----- nvinfo : EIATTR_SW_WAR
	.align		4
.L_27:
        /*00b0*/ 	.byte	0x04, 0x36
        /*00b2*/ 	.short	(.L_29 - .L_28)
.L_28:
        /*00b4*/ 	.word	0x00000008
.L_29:


//--------------------- .nv.callgraph             --------------------------
	.section	.nv.callgraph,"",@"SHT_CUDA_CALLGRAPH"
	.align	4
	.sectionentsize	8
	.align		4
        /*0000*/ 	.word	0x00000000
	.align		4
        /*0004*/ 	.word	0xffffffff
	.align		4
        /*0008*/ 	.word	0x00000000
	.align		4
        /*000c*/ 	.word	0xfffffffe
	.align		4
        /*0010*/ 	.word	0x00000000
	.align		4
        /*0014*/ 	.word	0xfffffffd
	.align		4
        /*0018*/ 	.word	0x00000000
	.align		4
        /*001c*/ 	.word	0xfffffffc


//--------------------- .text._Z4flipmmPKiPiS1_S1_m --------------------------
	.section	.text._Z4flipmmPKiPiS1_S1_m,"ax",@progbits
	.align	128
        .global         _Z4flipmmPKiPiS1_S1_m
        .type           _Z4flipmmPKiPiS1_S1_m,@function
        .size           _Z4flipmmPKiPiS1_S1_m,(.L_x_10 - _Z4flipmmPKiPiS1_S1_m)
        .other          _Z4flipmmPKiPiS1_S1_m,@"STO_CUDA_ENTRY STV_DEFAULT"
_Z4flipmmPKiPiS1_S1_m:
.text._Z4flipmmPKiPiS1_S1_m:
[----:B------:R-:W-:Y:S01]  /*0000*/  LDC R1, c[0x0][0x37c] ;  /* 0x0000df00ff017b82 */ /* 0x000fe20000000800 */
[----:B------:R-:W0:Y:S07]  /*0010*/  S2R R2, SR_TID.X ;  /* 0x0000000000027919 */ /* 0x000e2e0000002100 */
[----:B------:R-:W0:Y:S01]  /*0020*/  S2UR UR4, SR_CTAID.X ;  /* 0x00000000000479c3 */ /* 0x000e220000002500 */
[----:B------:R-:W1:Y:S07]  /*0030*/  LDCU.64 UR10, c[0x0][0x380] ;  /* 0x00007000ff0a77ac */ /* 0x000e6e0008000a00 */
[----:B------:R-:W0:Y:S01]  /*0040*/  LDC R3, c[0x0][0x360] ;  /* 0x0000d800ff037b82 */ /* 0x000e220000000800 */
[----:B------:R-:W2:Y:S01]  /*0050*/  LDCU UR5, c[0x0][0x370] ;  /* 0x00006e00ff0577ac */ /* 0x000ea20008000800 */
[----:B0-----:R-:W-:-:S02]  /*0060*/  IMAD R2, R3, UR4, R2 ;  /* 0x0000000403027c24 */ /* 0x001fc4000f8e0202 */
[----:B--2---:R-:W-:-:S03]  /*0070*/  IMAD R3, R3, UR5, RZ ;  /* 0x0000000503037c24 */ /* 0x004fc6000f8e02ff */
[----:B-1----:R-:W-:Y:S02]  /*0080*/  ISETP.GE.U32.AND P0, PT, R2, UR10, PT ;  /* 0x0000000a02007c0c */ /* 0x002fe4000bf06070 */
[----:B------:R-:W-:-:S04]  /*0090*/  SHF.R.S32.HI R9, RZ, 0x1f, R2 ;  /* 0x0000001fff097819 */ /* 0x000fc80000011402 */
[----:B------:R-:W-:-:S13]  /*00a0*/  ISETP.GE.U32.AND.EX P0, PT, R9, UR11, PT, P0 ;  /* 0x0000000b09007c0c */ /* 0x000fda000bf06100 */
[----:B------:R-:W-:Y:S05]  /*00b0*/  @P0 EXIT ;  /* 0x000000000000094d */ /* 0x000fea0003800000 */
[----:B------:R-:W0:Y:S01]  /*00c0*/  LDCU.64 UR6, c[0x0][0x3b0] ;  /* 0x00007600ff0677ac */ /* 0x000e220008000a00 */
[----:B------:R-:W-:Y:S01]  /*00d0*/  IMAD.MOV.U32 R18, RZ, RZ, R2 ;  /* 0x000000ffff127224 */ /* 0x000fe200078e0002 */
[----:B------:R-:W1:Y:S01]  /*00e0*/  LDCU.64 UR8, c[0x0][0x358] ;  /* 0x00006b00ff0877ac */ /* 0x000e620008000a00 */
[----:B------:R-:W2:Y:S01]  /*00f0*/  LDCU.64 UR4, c[0x0][0x388] ;  /* 0x00007100ff0477ac */ /* 0x000ea20008000a00 */
[----:B------:R-:W3:Y:S01]  /*0100*/  LDCU.64 UR12, c[0x0][0x398] ;  /* 0x00007300ff0c77ac */ /* 0x000ee20008000a00 */
[----:B------:R-:W4:Y:S01]  /*0110*/  LDCU.128 UR16, c[0x0][0x3a0] ;  /* 0x00007400ff1077ac */ /* 0x000f220008000c00 */
[----:B0-----:R-:W-:-:S04]  /*0120*/  UISETP.NE.U32.AND UP0, UPT, UR6, URZ, UPT ;  /* 0x000000ff0600728c */ /* 0x001fc8000bf05070 */
[----:B------:R-:W-:-:S09]  /*0130*/  UISETP.NE.AND.EX UP0, UPT, UR7, URZ, UPT, UP0 ;  /* 0x000000ff0700728c */ /* 0x000fd2000bf05300 */
[----:B-1234-:R-:W-:Y:S05]  /*0140*/  BRA.U UP0, `(.L_x_0) ;  /* 0x00000001007c7547 */ /* 0x01efea000b800000 */
[----:B------:R-:W-:Y:S01]  /*0150*/  BSSY.RECONVERGENT B0, `(.L_x_1) ;  /* 0x000001d000007945 */ /* 0x000fe20003800200 */
.L_x_2:
[----:B-1----:R-:W-:Y:S01]  /*0160*/  IMAD R5, R9, UR4, RZ ;  /* 0x0000000409057c24 */ /* 0x002fe2000f8e02ff */
[C---:B------:R-:W-:Y:S01]  /*0170*/  LEA R6, P0, R18.reuse, UR18, 0x2 ;  /* 0x0000001212067c11 */ /* 0x040fe2000f8010ff */
[----:B------:R-:W-:-:S03]  /*0180*/  IMAD.WIDE.U32 R10, R18, UR4, RZ ;  /* 0x00000004120a7c25 */ /* 0x000fc6000f8e00ff */
[C---:B------:R-:W-:Y:S01]  /*0190*/  LEA.HI.X R7, R18.reuse, UR19, R9, 0x2, P0 ;  /* 0x0000001312077c11 */ /* 0x040fe200080f1409 */
[----:B------:R-:W-:Y:S02]  /*01a0*/  IMAD R5, R18, UR5, R5 ;  /* 0x0000000512057c24 */ /* 0x000fe4000f8e0205 */
[----:B------:R-:W-:Y:S02]  /*01b0*/  IMAD.SHL.U32 R8, R10, 0x4, RZ ;  /* 0x000000040a087824 */ /* 0x000fe400078e00ff */
[----:B------:R-:W-:Y:S01]  /*01c0*/  IMAD.IADD R11, R11, 0x1, R5 ;  /* 0x000000010b0b7824 */ /* 0x000fe200078e0205 */
[----:B------:R-:W2:Y:S02]  /*01d0*/  LDG.E R9, desc[UR8][R6.64] ;  /* 0x0000000806097981 */ /* 0x000ea4000c1e1900 */
[----:B------:R-:W-:Y:S02]  /*01e0*/  IADD3 R4, P1, PT, R8, UR12, RZ ;  /* 0x0000000c08047c10 */ /* 0x000fe4000ff3e0ff */
[----:B------:R-:W-:-:S04]  /*01f0*/  SHF.L.U64.HI R11, R10, 0x2, R11 ;  /* 0x000000020a0b7819 */ /* 0x000fc8000001020b */
[----:B------:R-:W-:-:S05]  /*0200*/  IADD3.X R5, PT, PT, R11, UR13, RZ, P1, !PT ;  /* 0x0000000d0b057c10 */ /* 0x000fca0008ffe4ff */
[----:B------:R-:W2:Y:S02]  /*0210*/  LDG.E R0, desc[UR8][R4.64] ;  /* 0x0000000804007981 */ /* 0x000ea4000c1e1900 */
[----:B--2---:R-:W-:-:S05]  /*0220*/  IMAD.IADD R9, R0, 0x1, R9 ;  /* 0x0000000100097824 */ /* 0x004fca00078e0209 */
[----:B------:R0:W-:Y:S04]  /*0230*/  STG.E desc[UR8][R6.64], R9 ;  /* 0x0000000906007986 */ /* 0x0001e8000c101908 */
[----:B------:R-:W2:Y:S01]  /*0240*/  LDG.E R0, desc[UR8][R4.64] ;  /* 0x0000000804007981 */ /* 0x000ea2000c1e1900 */
[----:B------:R-:W-:-:S04]  /*0250*/  IADD3 R10, P0, PT, R8, UR16, RZ ;  /* 0x00000010080a7c10 */ /* 0x000fc8000ff1e0ff */
[----:B------:R-:W-:Y:S01]  /*0260*/  IADD3.X R11, PT, PT, R11, UR17, RZ, P0, !PT ;  /* 0x000000110b0b7c10 */ /* 0x000fe200087fe4ff */
[----:B--2---:R-:W-:-:S05]  /*0270*/  IMAD.MOV R15, RZ, RZ, -R0 ;  /* 0x000000ffff0f7224 */ /* 0x004fca00078e0a00 */
[----:B------:R1:W-:Y:S04]  /*0280*/  STG.E desc[UR8][R4.64], R15 ;  /* 0x0000000f04007986 */ /* 0x0003e8000c101908 */
[----:B------:R-:W2:Y:S01]  /*0290*/  LDG.E R0, desc[UR8][R10.64] ;  /* 0x000000080a007981 */ /* 0x000ea2000c1e1900 */
[----:B------:R-:W-:-:S05]  /*02a0*/  IMAD.IADD R18, R3, 0x1, R2 ;  /* 0x0000000103127824 */ /* 0x000fca00078e0202 */
[----:B------:R-:W-:Y:S02]  /*02b0*/  ISETP.GE.U32.AND P0, PT, R18, UR10, PT ;  /* 0x0000000a12007c0c */ /* 0x000fe4000bf06070 */
[----:B0-----:R-:W-:-:S04]  /*02c0*/  SHF.R.S32.HI R9, RZ, 0x1f, R18 ;  /* 0x0000001fff097819 */ /* 0x001fc80000011412 */
[----:B------:R-:W-:Y:S01]  /*02d0*/  ISETP.GE.U32.AND.EX P0, PT, R9, UR11, PT, P0 ;  /* 0x0000000b09007c0c */ /* 0x000fe2000bf06100 */
[----:B------:R-:W-:Y:S01]  /*02e0*/  IMAD.MOV.U32 R2, RZ, RZ, R18 ;  /* 0x000000ffff027224 */ /* 0x000fe200078e0012 */
[----:B--2---:R-:W-:-:S05]  /*02f0*/  IADD3 R13, PT, PT, -R0, 0x1, RZ ;  /* 0x00000001000d7810 */ /* 0x004fca0007ffe1ff */
[----:B------:R1:W-:Y:S06]  /*0300*/  STG.E desc[UR8][R10.64], R13 ;  /* 0x0000000d0a007986 */ /* 0x0003ec000c101908 */
[----:B------:R-:W-:Y:S05]  /*0310*/  @!P0 BRA `(.L_x_2) ;  /* 0xfffffffc00908947 */ /* 0x000fea000383ffff */
[----:B------:R-:W-:Y:S05]  /*0320*/  BSYNC.RECONVERGENT B0 ;  /* 0x0000000000007941 */ /* 0x000fea0003800200 */
.L_x_1:
[----:B------:R-:W-:Y:S05]  /*0330*/  EXIT ;  /* 0x000000000000794d */ /* 0x000fea0003800000 */
.L_x_0:
[----:B------:R-:W0:Y:S01]  /*0340*/  LDC.64 R4, c[0x0][0x388] ;  /* 0x0000e200ff047b82 */ /* 0x000e220000000a00 */
[----:B------:R-:W1:Y:S01]  /*0350*/  LDCU.64 UR4, c[0x0][0x390] ;  /* 0x00007200ff0477ac */ /* 0x000e620008000a00 */
[----:B------:R-:W-:Y:S02]  /*0360*/  ULOP3.LUT UR12, UR6, 0x7, URZ, 0xc0, !UPT ;  /* 0x00000007060c7892 */ /* 0x000fe4000f8ec0ff */
[----:B------:R-:W-:Y:S02]  /*0370*/  ULOP3.LUT UR11, UR6, 0x3, URZ, 0xc0, !UPT ;  /* 0x00000003060b7892 */ /* 0x000fe4000f8ec0ff */
[----:B------:R-:W-:Y:S02]  /*0380*/  ULOP3.LUT UR10, UR6, 0xfffffff8, URZ, 0xc0, !UPT ;  /* 0xfffffff8060a7892 */ /* 0x000fe4000f8ec0ff */
[----:B-1----:R-:W-:-:S04]  /*0390*/  ULEA UR4, UP0, UR6, UR4, 0x2 ;  /* 0x0000000406047291 */ /* 0x002fc8000f8010ff */
[----:B------:R-:W-:Y:S01]  /*03a0*/  ULEA.HI.X UR5, UR6, UR5, UR7, 0x2, UP0 ;  /* 0x0000000506057291 */ /* 0x000fe200080f1407 */
[C-C-:B0-----:R-:W-:Y:S01]  /*03b0*/  SHF.L.U64.HI R0, R4.reuse, 0x5, R5.reuse ;  /* 0x0000000504007819 */ /* 0x141fe20000010205 */
[C---:B------:R-:W-:Y:S01]  /*03c0*/  IMAD.SHL.U32 R6, R4.reuse, 0x4, RZ ;  /* 0x0000000404067824 */ /* 0x040fe200078e00ff */
[----:B------:R-:W-:-:S09]  /*03d0*/  SHF.L.U64.HI R5, R4, 0x2, R5 ;  /* 0x0000000204057819 */ /* 0x000fd20000010205 */
.L_x_8:
[----:B0---4-:R-:W0:Y:S01]  /*03e0*/  LDC.64 R10, c[0x0][0x388] ;  /* 0x0000e200ff0a7b82 */ /* 0x011e220000000a00 */
[----:B------:R-:W1:Y:S01]  /*03f0*/  LDCU.128 UR16, c[0x0][0x3a0] ;  /* 0x00007400ff1077ac */ /* 0x000e620008000c00 */
[----:B------:R-:W2:Y:S06]  /*0400*/  LDCU.64 UR6, c[0x0][0x398] ;  /* 0x00007300ff0677ac */ /* 0x000eac0008000a00 */
[----:B------:R-:W3:Y:S01]  /*0410*/  LDC.64 R12, c[0x0][0x3b0] ;  /* 0x0000ec00ff0c7b82 */ /* 0x000ee20000000a00 */
[----:B-1----:R-:W-:-:S04]  /*0420*/  LEA R20, P0, R18, UR18, 0x2 ;  /* 0x0000001212147c11 */ /* 0x002fc8000f8010ff */
[C---:B------:R-:W-:Y:S01]  /*0430*/  LEA.HI.X R21, R18.reuse, UR19, R9, 0x2, P0 ;  /* 0x0000001312157c11 */ /* 0x040fe200080f1409 */
[-C--:B0-----:R-:W-:Y:S02]  /*0440*/  IMAD R7, R9, R10.reuse, RZ ;  /* 0x0000000a09077224 */ /* 0x081fe400078e02ff */
[----:B------:R-:W-:-:S04]  /*0450*/  IMAD.WIDE.U32 R16, R18, R10, RZ ;  /* 0x0000000a12107225 */ /* 0x000fc800078e00ff */
[----:B------:R-:W-:Y:S01]  /*0460*/  IMAD R15, R18, R11, R7 ;  /* 0x0000000b120f7224 */ /* 0x000fe200078e0207 */
[----:B---3--:R-:W-:-:S03]  /*0470*/  IADD3 R7, P1, PT, R16, R12, RZ ;  /* 0x0000000c10077210 */ /* 0x008fc60007f3e0ff */
[----:B------:R-:W-:Y:S01]  /*0480*/  IMAD.IADD R17, R17, 0x1, R15 ;  /* 0x0000000111117824 */ /* 0x000fe200078e020f */
[----:B--2---:R-:W-:-:S03]  /*0490*/  LEA R14, P2, R7, UR6, 0x2 ;  /* 0x00000006070e7c11 */ /* 0x004fc6000f8410ff */
[----:B------:R-:W-:-:S05]  /*04a0*/  IMAD.X R8, R17, 0x1, R13, P1 ;  /* 0x0000000111087824 */ /* 0x000fca00008e060d */
[----:B------:R-:W-:Y:S02]  /*04b0*/  LEA.HI.X R15, R7, UR7, R8, 0x2, P2 ;  /* 0x00000007070f7c11 */ /* 0x000fe400090f1408 */
[----:B------:R-:W2:Y:S04]  /*04c0*/  LDG.E R8, desc[UR8][R20.64] ;  /* 0x0000000814087981 */ /* 0x000ea8000c1e1900 */
[----:B------:R-:W2:Y:S01]  /*04d0*/  LDG.E R7, desc[UR8][R14.64] ;  /* 0x000000080e077981 */ /* 0x000ea2000c1e1900 */
[----:B------:R-:W-:Y:S01]  /*04e0*/  ISETP.GE.U32.AND P0, PT, R12, 0x8, PT ;  /* 0x000000080c00780c */ /* 0x000fe20003f06070 */
[----:B------:R-:W-:-:S03]  /*04f0*/  IMAD.MOV.U32 R24, RZ, RZ, RZ ;  /* 0x000000ffff187224 */ /* 0x000fc600078e00ff */
[----:B------:R-:W-:Y:S01]  /*0500*/  ISETP.GE.U32.AND.EX P0, PT, R13, RZ, PT, P0 ;  /* 0x000000ff0d00720c */ /* 0x000fe20003f06100 */
[----:B--2---:R-:W-:Y:S01]  /*0510*/  IMAD.IADD R19, R7, 0x1, R8 ;  /* 0x0000000107137824 */ /* 0x004fe200078e0208 */
[----:B------:R-:W-:-:S04]  /*0520*/  LEA R7, P1, R16, UR16, 0x2 ;  /* 0x0000001010077c11 */ /* 0x000fc8000f8210ff */
[----:B------:R0:W-:Y:S01]  /*0530*/  STG.E desc[UR8][R20.64], R19 ;  /* 0x0000001314007986 */ /* 0x0001e2000c101908 */
[----:B------:R-:W-:Y:S02]  /*0540*/  LEA.HI.X R8, R16, UR17, R17, 0x2, P1 ;  /* 0x0000001110087c11 */ /* 0x000fe400088f1411 */
[----:B------:R-:W-:-:S04]  /*0550*/  LEA R16, P1, R12, R7, 0x2 ;  /* 0x000000070c107211 */ /* 0x000fc800078210ff */
[----:B------:R-:W-:Y:S01]  /*0560*/  LEA.HI.X R17, R12, R8, R13, 0x2, P1 ;  /* 0x000000080c117211 */ /* 0x000fe200008f140d */
[----:B------:R-:W-:Y:S01]  /*0570*/  IMAD.MOV.U32 R13, RZ, RZ, RZ ;  /* 0x000000ffff0d7224 */ /* 0x000fe200078e00ff */
[----:B------:R-:W-:Y:S07]  /*0580*/  @!P0 BRA `(.L_x_3) ;  /* 0x0000000400948947 */ /* 0x000fee0003800000 */
[----:B------:R1:W5:Y:S01]  /*0590*/  LDG.E R23, desc[UR8][R14.64] ;  /* 0x000000080e177981 */ /* 0x000362000c1e1900 */
[----:B------:R-:W2:Y:S01]  /*05a0*/  LDCU.64 UR6, c[0x0][0x3a0] ;  /* 0x00007400ff0677ac */ /* 0x000ea20008000a00 */
[----:B------:R-:W3:Y:S01]  /*05b0*/  LDC R13, c[0x0][0x3b4] ;  /* 0x0000ed00ff0d7b82 */ /* 0x000ee20000000800 */
[----:B0-----:R-:W-:Y:S02]  /*05c0*/  IMAD R20, R5, R18, RZ ;  /* 0x0000001205147224 */ /* 0x001fe400078e02ff */
[----:B------:R-:W-:Y:S02]  /*05d0*/  IMAD.U32 R26, RZ, RZ, UR4 ;  /* 0x00000004ff1a7e24 */ /* 0x000fe4000f8e00ff */
[-C--:B------:R-:W-:Y:S02]  /*05e0*/  IMAD R9, R9, R6.reuse, R20 ;  /* 0x0000000609097224 */ /* 0x080fe400078e0214 */
[----:B------:R-:W-:Y:S02]  /*05f0*/  IMAD.U32 R25, RZ, RZ, UR5 ;  /* 0x00000005ff197e24 */ /* 0x000fe4000f8e00ff */
[----:B--2---:R-:W-:-:S03]  /*0600*/  IMAD.WIDE.U32 R18, R18, R6, UR6 ;  /* 0x0000000612127e25 */ /* 0x004fc6000f8e0006 */
[----:B------:R-:W-:Y:S01]  /*0610*/  IADD3 R18, P0, PT, R18, 0x10, RZ ;  /* 0x0000001012127810 */ /* 0x000fe20007f1e0ff */
[----:B---3--:R-:W-:-:S04]  /*0620*/  IMAD.MOV.U32 R24, RZ, RZ, R13 ;  /* 0x000000ffff187224 */ /* 0x008fc800078e000d */
[----:B------:R-:W-:Y:S02]  /*0630*/  IMAD.X R19, R19, 0x1, R9, P0 ;  /* 0x0000000113137824 */ /* 0x000fe400000e0609 */
[----:B-1----:R-:W-:-:S07]  /*0640*/  IMAD.U32 R9, RZ, RZ, UR10 ;  /* 0x0000000aff097e24 */ /* 0x002fce000f8e00ff */
.L_x_4:
[----:B------:R-:W2:Y:S01]  /*0650*/  LDG.E R20, desc[UR8][R16.64] ;  /* 0x0000000810147981 */ /* 0x000ea2000c1e1900 */
[----:B------:R-:W-:-:S03]  /*0660*/  IMAD.MOV.U32 R27, RZ, RZ, R25 ;  /* 0x000000ffff1b7224 */ /* 0x000fc600078e0019 */
[----:B------:R-:W3:Y:S04]  /*0670*/  LDG.E R22, desc[UR8][R18.64+-0x10] ;  /* 0xfffff00812167981 */ /* 0x000ee8000c1e1900 */
[----:B------:R-:W4:Y:S01]  /*0680*/  LDG.E R21, desc[UR8][R26.64] ;  /* 0x000000081a157981 */ /* 0x000f22000c1e1900 */
[----:B--2---:R-:W-:Y:S02]  /*0690*/  LEA R20, R20, 0xffffffff, 0x1 ;  /* 0xffffffff14147811 */ /* 0x004fe400078e08ff */
[----:B---3--:R-:W-:-:S03]  /*06a0*/  LEA R22, R22, 0xffffffff, 0x1 ;  /* 0xffffffff16167811 */ /* 0x008fc600078e08ff */
[----:B----4-:R-:W-:-:S04]  /*06b0*/  IMAD R20, R21, R20, RZ ;  /* 0x0000001415147224 */ /* 0x010fc800078e02ff */
[----:B0----5:R-:W-:Y:S01]  /*06c0*/  IMAD R29, R20, R22, R23 ;  /* 0x00000016141d7224 */ /* 0x021fe200078e0217 */
[----:B------:R-:W-:-:S04]  /*06d0*/  IADD3 R20, P0, PT, R26, R6, RZ ;  /* 0x000000061a147210 */ /* 0x000fc80007f1e0ff */
[----:B------:R0:W-:Y:S01]  /*06e0*/  STG.E desc[UR8][R14.64], R29 ;  /* 0x0000001d0e007986 */ /* 0x0001e2000c101908 */
[----:B------:R-:W-:-:S03]  /*06f0*/  IMAD.X R21, R25, 0x1, R5, P0 ;  /* 0x0000000119157824 */ /* 0x000fc600000e0605 */
[----:B------:R-:W2:Y:S04]  /*0700*/  LDG.E R23, desc[UR8][R16.64] ;  /* 0x0000000810177981 */ /* 0x000ea8000c1e1900 */
[----:B------:R-:W3:Y:S01]  /*0710*/  LDG.E R22, desc[UR8][R20.64] ;  /* 0x0000000814167981 */ /* 0x000ee2000c1e1900 */
[----:B--2---:R-:W-:-:S05]  /*0720*/  LEA R23, R23, 0xffffffff, 0x1 ;  /* 0xffffffff17177811 */ /* 0x004fca00078e08ff */
[----:B---3--:R-:W-:Y:S02]  /*0730*/  IMAD R22, R22, R23, RZ ;  /* 0x0000001716167224 */ /* 0x008fe400078e02ff */
[----:B------:R-:W2:Y:S02]  /*0740*/  LDG.E R23, desc[UR8][R18.64+-0xc] ;  /* 0xfffff40812177981 */ /* 0x000ea4000c1e1900 */
[----:B--2---:R-:W-:-:S05]  /*0750*/  LEA R23, R23, 0xffffffff, 0x1 ;  /* 0xffffffff17177811 */ /* 0x004fca00078e08ff */
[----:B------:R-:W-:Y:S01]  /*0760*/  IMAD R27, R22, R23, R29 ;  /* 0x00000017161b7224 */ /* 0x000fe200078e021d */
[----:B------:R-:W-:-:S04]  /*0770*/  IADD3 R22, P0, PT, R20, R6, RZ ;  /* 0x0000000614167210 */ /* 0x000fc80007f1e0ff */
[----:B------:R1:W-:Y:S04]  /*0780*/  STG.E desc[UR8][R14.64], R27 ;  /* 0x0000001b0e007986 */ /* 0x0003e8000c101908 */
[----:B------:R-:W2:Y:S01]  /*0790*/  LDG.E R20, desc[UR8][R16.64] ;  /* 0x0000000810147981 */ /* 0x000ea2000c1e1900 */
[----:B------:R-:W-:-:S05]  /*07a0*/  IMAD.X R23, R21, 0x1, R5, P0 ;  /* 0x0000000115177824 */ /* 0x000fca00000e0605 */
[----:B------:R-:W3:Y:S01]  /*07b0*/  LDG.E R28, desc[UR8][R22.64] ;  /* 0x00000008161c7981 */ /* 0x000ee2000c1e1900 */
[----:B--2---:R-:W-:-:S03]  /*07c0*/  LEA R21, R20, 0xffffffff, 0x1 ;  /* 0xffffffff14157811 */ /* 0x004fc600078e08ff */
[----:B------:R-:W2:Y:S02]  /*07d0*/  LDG.E R20, desc[UR8][R18.64+-0x8] ;  /* 0xfffff80812147981 */ /* 0x000ea4000c1e1900 */
[----:B---3--:R-:W-:Y:S01]  /*07e0*/  IMAD R28, R28, R21, RZ ;  /* 0x000000151c1c7224 */ /* 0x008fe200078e02ff */
[----:B--2---:R-:W-:-:S05]  /*07f0*/  LEA R20, R20, 0xffffffff, 0x1 ;  /* 0xffffffff14147811 */ /* 0x004fca00078e08ff */
[----:B0-----:R-:W-:Y:S01]  /*0800*/  IMAD R29, R28, R20, R27 ;  /* 0x000000141c1d7224 */ /* 0x001fe200078e021b */
[----:B------:R-:W-:-:S04]  /*0810*/  IADD3 R20, P0, PT, R22, R6, RZ ;  /* 0x0000000616147210 */ /* 0x000fc80007f1e0ff */
[----:B------:R0:W-:Y:S01]  /*0820*/  STG.E desc[UR8][R14.64], R29 ;  /* 0x0000001d0e007986 */ /* 0x0001e2000c101908 */
[----:B------:R-:W-:-:S03]  /*0830*/  IMAD.X R21, R23, 0x1, R5, P0 ;  /* 0x0000000117157824 */ /* 0x000fc600000e0605 */
[----:B------:R-:W2:Y:S04]  /*0840*/  LDG.E R22, desc[UR8][R16.64] ;  /* 0x0000000810167981 */ /* 0x000ea8000c1e1900 */
[----:B------:R-:W3:Y:S04]  /*0850*/  LDG.E R23, desc[UR8][R18.64+-0x4] ;  /* 0xfffffc0812177981 */ /* 0x000ee8000c1e1900 */
[----:B-1----:R-:W4:Y:S01]  /*0860*/  LDG.E R27, desc[UR8][R20.64] ;  /* 0x00000008141b7981 */ /* 0x002f22000c1e1900 */
[----:B--2---:R-:W-:Y:S02]  /*0870*/  LEA R22, R22, 0xffffffff, 0x1 ;  /* 0xffffffff16167811 */ /* 0x004fe400078e08ff */
[----:B---3--:R-:W-:-:S03]  /*0880*/  LEA R23, R23, 0xffffffff, 0x1 ;  /* 0xffffffff17177811 */ /* 0x008fc600078e08ff */
[----:B----4-:R-:W-:-:S04]  /*0890*/  IMAD R22, R27, R22, RZ ;  /* 0x000000161b167224 */ /* 0x010fc800078e02ff */
        /* <DEDUP_REMOVED lines=34> */
[----:B-1----:R-:W2:Y:S04]  /*0ac0*/  LDG.E R27, desc[UR8][R16.64] ;  /* 0x00000008101b7981 */ /* 0x002ea8000c1e1900 */
[----:B------:R1:W3:Y:S04]  /*0ad0*/  LDG.E R23, desc[UR8][R18.64+0xc] ;  /* 0x00000c0812177981 */ /* 0x0002e8000c1e1900 */
[----:B------:R-:W4:Y:S01]  /*0ae0*/  LDG.E R20, desc[UR8][R20.64] ;  /* 0x0000000814147981 */ /* 0x000f22000c1e1900 */
[----:B------:R-:W-:-:S04]  /*0af0*/  IADD3 R9, P0, PT, R9, -0x8, RZ ;  /* 0xfffffff809097810 */ /* 0x000fc80007f1e0ff */
[----:B------:R-:W-:Y:S02]  /*0b00*/  IADD3.X R24, PT, PT, R24, -0x1, RZ, P0, !PT ;  /* 0xffffffff18187810 */ /* 0x000fe400007fe4ff */
[----:B------:R-:W-:-:S04]  /*0b10*/  ISETP.NE.U32.AND P0, PT, R9, RZ, PT ;  /* 0x000000ff0900720c */ /* 0x000fc80003f05070 */
[----:B------:R-:W-:Y:S02]  /*0b20*/  ISETP.NE.AND.EX P0, PT, R24, RZ, PT, P0 ;  /* 0x000000ff1800720c */ /* 0x000fe40003f05300 */
[----:B------:R-:W-:Y:S02]  /*0b30*/  LEA R26, P1, R4, R26, 0x5 ;  /* 0x0000001a041a7211 */ /* 0x000fe400078228ff */
[----:B-1----:R-:W-:-:S03]  /*0b40*/  IADD3 R18, P2, PT, R18, 0x20, RZ ;  /* 0x0000002012127810 */ /* 0x002fc60007f5e0ff */
[----:B------:R-:W-:Y:S02]  /*0b50*/  IMAD.X R25, R25, 0x1, R0, P1 ;  /* 0x0000000119197824 */ /* 0x000fe400008e0600 */
[----:B------:R-:W-:Y:S01]  /*0b60*/  IMAD.X R19, RZ, RZ, R19, P2 ;  /* 0x000000ffff137224 */ /* 0x000fe200010e0613 */
[----:B--2---:R-:W-:Y:S02]  /*0b70*/  LEA R27, R27, 0xffffffff, 0x1 ;  /* 0xffffffff1b1b7811 */ /* 0x004fe400078e08ff */
[----:B---3--:R-:W-:-:S03]  /*0b80*/  LEA R23, R23, 0xffffffff, 0x1 ;  /* 0xffffffff17177811 */ /* 0x008fc600078e08ff */
[----:B----4-:R-:W-:-:S04]  /*0b90*/  IMAD R22, R20, R27, RZ ;  /* 0x0000001b14167224 */ /* 0x010fc800078e02ff */
[----:B------:R-:W-:-:S05]  /*0ba0*/  IMAD R23, R22, R23, R29 ;  /* 0x0000001716177224 */ /* 0x000fca00078e021d */
[----:B------:R0:W-:Y:S01]  /*0bb0*/  STG.E desc[UR8][R14.64], R23 ;  /* 0x000000170e007986 */ /* 0x0001e2000c101908 */
[----:B------:R-:W-:Y:S05]  /*0bc0*/  @P0 BRA `(.L_x_4) ;  /* 0xfffffff800a00947 */ /* 0x000fea000383ffff */
[----:B------:R-:W-:-:S07]  /*0bd0*/  IMAD.U32 R24, RZ, RZ, UR10 ;  /* 0x0000000aff187e24 */ /* 0x000fce000f8e00ff */
.L_x_3:
[----:B------:R-:W-:-:S04]  /*0be0*/  UISETP.NE.U32.AND UP0, UPT, UR12, URZ, UPT ;  /* 0x000000ff0c00728c */ /* 0x000fc8000bf05070 */
[----:B------:R-:W-:-:S09]  /*0bf0*/  UISETP.NE.AND.EX UP0, UPT, URZ, URZ, UPT, UP0 ;  /* 0x000000ffff00728c */ /* 0x000fd2000bf05300 */
[----:B------:R-:W-:Y:S05]  /*0c00*/  BRA.U !UP0, `(.L_x_5) ;  /* 0x0000000508d07547 */ /* 0x000fea000b800000 */
[----:B------:R-:W-:Y:S02]  /*0c10*/  UIADD3 UR6, UP0, UPT, UR12, -0x1, URZ ;  /* 0xffffffff0c067890 */ /* 0x000fe4000ff1e0ff */
[----:B------:R-:W-:Y:S02]  /*0c20*/  UISETP.NE.U32.AND UP1, UPT, UR11, URZ, UPT ;  /* 0x000000ff0b00728c */ /* 0x000fe4000bf25070 */
[----:B------:R-:W-:Y:S02]  /*0c30*/  UIADD3.X UR7, UPT, UPT, URZ, -0x1, URZ, UP0, !UPT ;  /* 0xffffffffff077890 */ /* 0x000fe400087fe4ff */
[----:B------:R-:W-:Y:S02]  /*0c40*/  UISETP.GE.U32.AND UP0, UPT, UR6, 0x3, UPT ;  /* 0x000000030600788c */ /* 0x000fe4000bf06070 */
[----:B------:R-:W-:Y:S02]  /*0c50*/  UISETP.NE.AND.EX UP1, UPT, URZ, URZ, UPT, UP1 ;  /* 0x000000ffff00728c */ /* 0x000fe4000bf25310 */
[----:B------:R-:W-:-:S09]  /*0c60*/  UISETP.GE.U32.AND.EX UP0, UPT, UR7, URZ, UPT, UP0 ;  /* 0x000000ff0700728c */ /* 0x000fd2000bf06100 */
[----:B------:R-:W-:Y:S05]  /*0c70*/  BRA.U !UP0, `(.L_x_6) ;  /* 0x0000000108cc7547 */ /* 0x000fea000b800000 */
[----:B0-----:R-:W0:Y:S01]  /*0c80*/  LDC.64 R18, c[0x0][0x390] ;  /* 0x0000e400ff127b82 */ /* 0x001e220000000a00 */
[----:B------:R-:W1:Y:S01]  /*0c90*/  LDCU.64 UR6, c[0x0][0x3b0] ;  /* 0x00007600ff0677ac */ /* 0x000e620008000a00 */
[----:B------:R-:W-:Y:S01]  /*0ca0*/  IMAD R9, R13, R10, RZ ;  /* 0x0000000a0d097224 */ /* 0x000fe200078e02ff */
[----:B------:R-:W-:-:S03]  /*0cb0*/  LEA R22, P1, R24, R7, 0x2 ;  /* 0x0000000718167211 */ /* 0x000fc600078210ff */
[C---:B------:R-:W-:Y:S01]  /*0cc0*/  IMAD R9, R24.reuse, R11, R9 ;  /* 0x0000000b18097224 */ /* 0x040fe200078e0209 */
[----:B------:R-:W-:-:S05]  /*0cd0*/  LEA.HI.X R23, R24, R8, R13, 0x2, P1 ;  /* 0x0000000818177211 */ /* 0x000fca00008f140d */
[----:B------:R-:W2:Y:S01]  /*0ce0*/  LDG.E R25, desc[UR8][R22.64] ;  /* 0x0000000816197981 */ /* 0x000ea2000c1e1900 */
[----:B-1----:R-:W-:-:S04]  /*0cf0*/  IMAD.WIDE.U32 R20, R24, R10, UR6 ;  /* 0x0000000618147e25 */ /* 0x002fc8000f8e000a */
[----:B------:R-:W-:Y:S01]  /*0d00*/  IMAD.IADD R9, R21, 0x1, R9 ;  /* 0x0000000115097824 */ /* 0x000fe200078e0209 */
[C---:B0-----:R-:W-:Y:S01]  /*0d10*/  LEA R18, P0, R20.reuse, R18, 0x2 ;  /* 0x0000001214127211 */ /* 0x041fe200078010ff */
[----:B------:R-:W3:Y:S03]  /*0d20*/  LDG.E R21, desc[UR8][R16.64] ;  /* 0x0000000810157981 */ /* 0x000ee6000c1e1900 */
[----:B------:R-:W-:Y:S02]  /*0d30*/  LEA.HI.X R19, R20, R19, R9, 0x2, P0 ;  /* 0x0000001314137211 */ /* 0x000fe400000f1409 */
[----:B------:R-:W4:Y:S04]  /*0d40*/  LDG.E R9, desc[UR8][R14.64] ;  /* 0x000000080e097981 */ /* 0x000f28000c1e1900 */
[----:B------:R-:W5:Y:S01]  /*0d50*/  LDG.E R20, desc[UR8][R18.64] ;  /* 0x0000000812147981 */ /* 0x000f62000c1e1900 */
[----:B------:R-:W-:-:S05]  /*0d60*/  IADD3 R26, P0, PT, R18, R6, RZ ;  /* 0x00000006121a7210 */ /* 0x000fca0007f1e0ff */
[----:B------:R-:W-:Y:S01]  /*0d70*/  IMAD.X R27, R19, 0x1, R5, P0 ;  /* 0x00000001131b7824 */ /* 0x000fe200000e0605 */
[----:B--2---:R-:W-:Y:S02]  /*0d80*/  LEA R25, R25, 0xffffffff, 0x1 ;  /* 0xffffffff19197811 */ /* 0x004fe400078e08ff */
[----:B---3--:R-:W-:-:S05]  /*0d90*/  LEA R21, R21, 0xffffffff, 0x1 ;  /* 0xffffffff15157811 */ /* 0x008fca00078e08ff */
[----:B-----5:R-:W-:-:S04]  /*0da0*/  IMAD R20, R20, R21, RZ ;  /* 0x0000001514147224 */ /* 0x020fc800078e02ff */
[----:B----4-:R-:W-:-:S05]  /*0db0*/  IMAD R9, R20, R25, R9 ;  /* 0x0000001914097224 */ /* 0x010fca00078e0209 */
[----:B------:R0:W-:Y:S04]  /*0dc0*/  STG.E desc[UR8][R14.64], R9 ;  /* 0x000000090e007986 */ /* 0x0001e8000c101908 */
[----:B------:R-:W2:Y:S04]  /*0dd0*/  LDG.E R20, desc[UR8][R16.64] ;  /* 0x0000000810147981 */ /* 0x000ea8000c1e1900 */
[----:B------:R-:W3:Y:S04]  /*0de0*/  LDG.E R21, desc[UR8][R22.64+0x4] ;  /* 0x0000040816157981 */ /* 0x000ee8000c1e1900 */
[----:B------:R-:W4:Y:S01]  /*0df0*/  LDG.E R18, desc[UR8][R26.64] ;  /* 0x000000081a127981 */ /* 0x000f22000c1e1900 */
[----:B--2---:R-:W-:-:S02]  /*0e00*/  LEA R19, R20, 0xffffffff, 0x1 ;  /* 0xffffffff14137811 */ /* 0x004fc400078e08ff */
[----:B---3--:R-:W-:-:S03]  /*0e10*/  LEA R21, R21, 0xffffffff, 0x1 ;  /* 0xffffffff15157811 */ /* 0x008fc600078e08ff */
[----:B----4-:R-:W-:Y:S01]  /*0e20*/  IMAD R18, R18, R19, RZ ;  /* 0x0000001312127224 */ /* 0x010fe200078e02ff */
[----:B------:R-:W-:-:S03]  /*0e30*/  IADD3 R20, P0, PT, R26, R6, RZ ;  /* 0x000000061a147210 */ /* 0x000fc60007f1e0ff */
[----:B------:R-:W-:Y:S02]  /*0e40*/  IMAD R25, R18, R21, R9 ;  /* 0x0000001512197224 */ /* 0x000fe400078e0209 */
[----:B------:R-:W-:-:S03]  /*0e50*/  IMAD.X R21, R27, 0x1, R5, P0 ;  /* 0x000000011b157824 */ /* 0x000fc600000e0605 */
[----:B------:R1:W-:Y:S04]  /*0e60*/  STG.E desc[UR8][R14.64], R25 ;  /* 0x000000190e007986 */ /* 0x0003e8000c101908 */
[----:B------:R-:W2:Y:S04]  /*0e70*/  LDG.E R18, desc[UR8][R16.64] ;  /* 0x0000000810127981 */ /* 0x000ea8000c1e1900 */
[----:B0-----:R-:W3:Y:S04]  /*0e80*/  LDG.E R9, desc[UR8][R20.64] ;  /* 0x0000000814097981 */ /* 0x001ee8000c1e1900 */
[----:B------:R-:W4:Y:S01]  /*0e90*/  LDG.E R19, desc[UR8][R22.64+0x8] ;  /* 0x0000080816137981 */ /* 0x000f22000c1e1900 */
[----:B--2---:R-:W-:-:S05]  /*0ea0*/  LEA R18, R18, 0xffffffff, 0x1 ;  /* 0xffffffff12127811 */ /* 0x004fca00078e08ff */
[----:B---3--:R-:W-:Y:S01]  /*0eb0*/  IMAD R26, R9, R18, RZ ;  /* 0x00000012091a7224 */ /* 0x008fe200078e02ff */
[----:B----4-:R-:W-:Y:S02]  /*0ec0*/  LEA R9, R19, 0xffffffff, 0x1 ;  /* 0xffffffff13097811 */ /* 0x010fe400078e08ff */
[----:B------:R-:W-:-:S03]  /*0ed0*/  IADD3 R18, P0, PT, R20, R6, RZ ;  /* 0x0000000614127210 */ /* 0x000fc60007f1e0ff */
[----:B------:R-:W-:Y:S02]  /*0ee0*/  IMAD R9, R26, R9, R25 ;  /* 0x000000091a097224 */ /* 0x000fe400078e0219 */
[----:B------:R-:W-:-:S03]  /*0ef0*/  IMAD.X R19, R21, 0x1, R5, P0 ;  /* 0x0000000115137824 */ /* 0x000fc600000e0605 */
[----:B------:R2:W-:Y:S04]  /*0f00*/  STG.E desc[UR8][R14.64], R9 ;  /* 0x000000090e007986 */ /* 0x0005e8000c101908 */
[----:B-1----:R-:W3:Y:S04]  /*0f10*/  LDG.E R25, desc[UR8][R16.64] ;  /* 0x0000000810197981 */ /* 0x002ee8000c1e1900 */
[----:B------:R-:W4:Y:S04]  /*0f20*/  LDG.E R26, desc[UR8][R22.64+0xc] ;  /* 0x00000c08161a7981 */ /* 0x000f28000c1e1900 */
[----:B------:R-:W5:Y:S01]  /*0f30*/  LDG.E R18, desc[UR8][R18.64] ;  /* 0x0000000812127981 */ /* 0x000f62000c1e1900 */
[----:B------:R-:W-:-:S05]  /*0f40*/  IADD3 R24, P0, PT, R24, 0x4, RZ ;  /* 0x0000000418187810 */ /* 0x000fca0007f1e0ff */
[----:B------:R-:W-:Y:S01]  /*0f50*/  IMAD.X R13, RZ, RZ, R13, P0 ;  /* 0x000000ffff0d7224 */ /* 0x000fe200000e060d */
[----:B---3--:R-:W-:Y:S02]  /*0f60*/  LEA R25, R25, 0xffffffff, 0x1 ;  /* 0xffffffff19197811 */ /* 0x008fe400078e08ff */
[----:B----4-:R-:W-:-:S03]  /*0f70*/  LEA R26, R26, 0xffffffff, 0x1 ;  /* 0xffffffff1a1a7811 */ /* 0x010fc600078e08ff */
[----:B-----5:R-:W-:-:S04]  /*0f80*/  IMAD R20, R18, R25, RZ ;  /* 0x0000001912147224 */ /* 0x020fc800078e02ff */
[----:B------:R-:W-:-:S05]  /*0f90*/  IMAD R21, R20, R26, R9 ;  /* 0x0000001a14157224 */ /* 0x000fca00078e0209 */
[----:B------:R2:W-:Y:S02]  /*0fa0*/  STG.E desc[UR8][R14.64], R21 ;  /* 0x000000150e007986 */ /* 0x0005e4000c101908 */
.L_x_6:
[----:B------:R-:W-:Y:S05]  /*0fb0*/  BRA.U !UP1, `(.L_x_5) ;  /* 0x0000000109e47547 */ /* 0x000fea000b800000 */
[----:B------:R-:W-:Y:S01]  /*0fc0*/  UISETP.NE.U32.AND UP0, UPT, UR11, 0x1, UPT ;  /* 0x000000010b00788c */ /* 0x000fe2000bf05070 */
[----:B------:R-:W-:-:S03]  /*0fd0*/  LOP3.LUT R12, R12, 0x1, RZ, 0xc0, !PT ;  /* 0x000000010c0c7812 */ /* 0x000fc600078ec0ff */
[----:B------:R-:W-:Y:S01]  /*0fe0*/  UISETP.NE.AND.EX UP0, UPT, URZ, URZ, UPT, UP0 ;  /* 0x000000ffff00728c */ /* 0x000fe2000bf05300 */
[----:B------:R-:W-:-:S04]  /*0ff0*/  ISETP.NE.U32.AND P0, PT, R12, 0x1, PT ;  /* 0x000000010c00780c */ /* 0x000fc80003f05070 */
[----:B------:R-:W-:-:S04]  /*1000*/  ISETP.NE.U32.AND.EX P0, PT, RZ, RZ, PT, P0 ;  /* 0x000000ffff00720c */ /* 0x000fc80003f05100 */
[----:B------:R-:W-:Y:S09]  /*1010*/  BRA.U !UP0, `(.L_x_7) ;  /* 0x00000001087c7547 */ /* 0x000ff2000b800000 */
[----:B0-----:R-:W0:Y:S01]  /*1020*/  LDC.64 R18, c[0x0][0x390] ;  /* 0x0000e400ff127b82 */ /* 0x001e220000000a00 */
[----:B------:R-:W1:Y:S01]  /*1030*/  LDCU.64 UR6, c[0x0][0x3b0] ;  /* 0x00007600ff0677ac */ /* 0x000e620008000a00 */
[----:B--2---:R-:W-:Y:S01]  /*1040*/  IMAD R9, R13, R10, RZ ;  /* 0x0000000a0d097224 */ /* 0x004fe200078e02ff */
[C---:B------:R-:W-:Y:S01]  /*1050*/  LEA R20, P2, R24.reuse, R7, 0x2 ;  /* 0x0000000718147211 */ /* 0x040fe200078410ff */
[----:B------:R-:W2:Y:S02]  /*1060*/  LDG.E R12, desc[UR8][R16.64] ;  /* 0x00000008100c7981 */ /* 0x000ea4000c1e1900 */
[C---:B------:R-:W-:Y:S01]  /*1070*/  IMAD R9, R24.reuse, R11, R9 ;  /* 0x0000000b18097224 */ /* 0x040fe200078e0209 */
[C---:B------:R-:W-:Y:S01]  /*1080*/  LEA.HI.X R21, R24.reuse, R8, R13, 0x2, P2 ;  /* 0x0000000818157211 */ /* 0x040fe200010f140d */
[----:B-1----:R-:W-:-:S04]  /*1090*/  IMAD.WIDE.U32 R22, R24, R10, UR6 ;  /* 0x0000000618167e25 */ /* 0x002fc8000f8e000a */
[----:B------:R-:W-:Y:S01]  /*10a0*/  IMAD.IADD R9, R23, 0x1, R9 ;  /* 0x0000000117097824 */ /* 0x000fe200078e0209 */
[C---:B0-----:R-:W-:Y:S01]  /*10b0*/  LEA R18, P1, R22.reuse, R18, 0x2 ;  /* 0x0000001216127211 */ /* 0x041fe200078210ff */
[----:B------:R-:W3:Y:S03]  /*10c0*/  LDG.E R23, desc[UR8][R14.64] ;  /* 0x000000080e177981 */ /* 0x000ee6000c1e1900 */
[----:B------:R-:W-:Y:S02]  /*10d0*/  LEA.HI.X R19, R22, R19, R9, 0x2, P1 ;  /* 0x0000001316137211 */ /* 0x000fe400008f1409 */
[----:B------:R-:W4:Y:S04]  /*10e0*/  LDG.E R22, desc[UR8][R20.64] ;  /* 0x0000000814167981 */ /* 0x000f28000c1e1900 */
[----:B------:R-:W5:Y:S01]  /*10f0*/  LDG.E R9, desc[UR8][R18.64] ;  /* 0x0000000812097981 */ /* 0x000f62000c1e1900 */
[----:B--2---:R-:W-:-:S02]  /*1100*/  LEA R12, R12, 0xffffffff, 0x1 ;  /* 0xffffffff0c0c7811 */ /* 0x004fc400078e08ff */
[----:B----4-:R-:W-:-:S03]  /*1110*/  LEA R26, R22, 0xffffffff, 0x1 ;  /* 0xffffffff161a7811 */ /* 0x010fc600078e08ff */
[----:B-----5:R-:W-:Y:S01]  /*1120*/  IMAD R9, R9, R12, RZ ;  /* 0x0000000c09097224 */ /* 0x020fe200078e02ff */
[----:B------:R-:W-:-:S03]  /*1130*/  IADD3 R22, P1, PT, R18, R6, RZ ;  /* 0x0000000612167210 */ /* 0x000fc60007f3e0ff */
[----:B---3--:R-:W-:Y:S02]  /*1140*/  IMAD R9, R9, R26, R23 ;  /* 0x0000001a09097224 */ /* 0x008fe400078e0217 */
[----:B------:R-:W-:-:S03]  /*1150*/  IMAD.X R23, R19, 0x1, R5, P1 ;  /* 0x0000000113177824 */ /* 0x000fc600008e0605 */
[----:B------:R1:W-:Y:S04]  /*1160*/  STG.E desc[UR8][R14.64], R9 ;  /* 0x000000090e007986 */ /* 0x0003e8000c101908 */
[----:B------:R-:W2:Y:S04]  /*1170*/  LDG.E R12, desc[UR8][R16.64] ;  /* 0x00000008100c7981 */ /* 0x000ea8000c1e1900 */
[----:B------:R-:W3:Y:S04]  /*1180*/  LDG.E R20, desc[UR8][R20.64+0x4] ;  /* 0x0000040814147981 */ /* 0x000ee8000c1e1900 */
[----:B------:R-:W4:Y:S01]  /*1190*/  LDG.E R22, desc[UR8][R22.64] ;  /* 0x0000000816167981 */ /* 0x000f22000c1e1900 */
[----:B------:R-:W-:-:S05]  /*11a0*/  IADD3 R24, P1, PT, R24, 0x2, RZ ;  /* 0x0000000218187810 */ /* 0x000fca0007f3e0ff */
[----:B------:R-:W-:Y:S01]  /*11b0*/  IMAD.X R13, RZ, RZ, R13, P1 ;  /* 0x000000ffff0d7224 */ /* 0x000fe200008e060d */
[----:B--2---:R-:W-:Y:S02]  /*11c0*/  LEA R19, R12, 0xffffffff, 0x1 ;  /* 0xffffffff0c137811 */ /* 0x004fe400078e08ff */
[----:B---3--:R-:W-:-:S03]  /*11d0*/  LEA R18, R20, 0xffffffff, 0x1 ;  /* 0xffffffff14127811 */ /* 0x008fc600078e08ff */
[----:B----4-:R-:W-:-:S04]  /*11e0*/  IMAD R12, R22, R19, RZ ;  /* 0x00000013160c7224 */ /* 0x010fc800078e02ff */
[----:B------:R-:W-:-:S05]  /*11f0*/  IMAD R19, R12, R18, R9 ;  /* 0x000000120c137224 */ /* 0x000fca00078e0209 */
[----:B------:R1:W-:Y:S02]  /*1200*/  STG.E desc[UR8][R14.64], R19 ;  /* 0x000000130e007986 */ /* 0x0003e4000c101908 */
.L_x_7:
[----:B------:R-:W-:Y:S05]  /*1210*/  @P0 BRA `(.L_x_5) ;  /* 0x00000000004c0947 */ /* 0x000fea0003800000 */
[----:B01----:R-:W0:Y:S01]  /*1220*/  LDC.64 R18, c[0x0][0x390] ;  /* 0x0000e400ff127b82 */ /* 0x003e220000000a00 */
[----:B------:R-:W1:Y:S01]  /*1230*/  LDCU.64 UR6, c[0x0][0x3b0] ;  /* 0x00007600ff0677ac */ /* 0x000e620008000a00 */
[----:B--2---:R-:W-:Y:S01]  /*1240*/  IMAD R9, R13, R10, RZ ;  /* 0x0000000a0d097224 */ /* 0x004fe200078e02ff */
        /* <DEDUP_REMOVED lines=12> */
[----:B----4-:R-:W-:-:S05]  /*1310*/  LEA R7, R7, 0xffffffff, 0x1 ;  /* 0xffffffff07077811 */ /* 0x010fca00078e08ff */
[----:B-----5:R-:W-:-:S04]  /*1320*/  IMAD R7, R18, R7, RZ ;  /* 0x0000000712077224 */ /* 0x020fc800078e02ff */
[----:B---3--:R-:W-:-:S05]  /*1330*/  IMAD R7, R7, R8, R9 ;  /* 0x0000000807077224 */ /* 0x008fca00078e0209 */
[----:B------:R3:W-:Y:S02]  /*1340*/  STG.E desc[UR8][R14.64], R7 ;  /* 0x000000070e007986 */ /* 0x0007e4000c101908 */
.L_x_5:
[----:B------:R-:W4:Y:S01]  /*1350*/  LDG.E R11, desc[UR8][R14.64] ;  /* 0x000000080e0b7981 */ /* 0x000f22000c1e1900 */
[----:B------:R-:W5:Y:S01]  /*1360*/  LDCU.64 UR6, c[0x0][0x380] ;  /* 0x00007000ff0677ac */ /* 0x000f620008000a00 */
[----:B----4-:R-:W-:-:S05]  /*1370*/  IMAD.MOV R11, RZ, RZ, -R11 ;  /* 0x000000ffff0b7224 */ /* 0x010fca00078e0a0b */
[----:B------:R4:W-:Y:S04]  /*1380*/  STG.E desc[UR8][R14.64], R11 ;  /* 0x0000000b0e007986 */ /* 0x0009e8000c101908 */
[----:B---3--:R-:W3:Y:S01]  /*1390*/  LDG.E R7, desc[UR8][R16.64] ;  /* 0x0000000810077981 */ /* 0x008ee2000c1e1900 */
[----:B------:R-:W-:-:S04]  /*13a0*/  IMAD.IADD R18, R3, 0x1, R2 ;  /* 0x0000000103127824 */ /* 0x000fc800078e0202 */
[--C-:B------:R-:W-:Y:S01]  /*13b0*/  IMAD.MOV.U32 R2, RZ, RZ, R18.reuse ;  /* 0x000000ffff027224 */ /* 0x100fe200078e0012 */
[----:B-----5:R-:W-:Y:S02]  /*13c0*/  ISETP.GE.U32.AND P0, PT, R18, UR6, PT ;  /* 0x0000000612007c0c */ /* 0x020fe4000bf06070 */
[----:B-12---:R-:W-:-:S04]  /*13d0*/  SHF.R.S32.HI R9, RZ, 0x1f, R18 ;  /* 0x0000001fff097819 */ /* 0x006fc80000011412 */
[----:B------:R-:W-:Y:S02]  /*13e0*/  ISETP.GE.U32.AND.EX P0, PT, R9, UR7, PT, P0 ;  /* 0x0000000709007c0c */ /* 0x000fe4000bf06100 */
[----:B---3--:R-:W-:-:S05]  /*13f0*/  IADD3 R7, PT, PT, -R7, 0x1, RZ ;  /* 0x0000000107077810 */ /* 0x008fca0007ffe1ff */
[----:B------:R4:W-:Y:S06]  /*1400*/  STG.E desc[UR8][R16.64], R7 ;  /* 0x0000000710007986 */ /* 0x0009ec000c101908 */
[----:B------:R-:W-:Y:S05]  /*1410*/  @!P0 BRA `(.L_x_8) ;  /* 0xffffffec00f08947 */ /* 0x000fea000383ffff */
[----:B------:R-:W-:Y:S05]  /*1420*/  EXIT ;  /* 0x000000000000794d */ /* 0x000fea0003800000 */
.L_x_9:
[----:B------:R-:W-:-:S00]  /*1430*/  BRA `(.L_x_9) ;  /* 0xfffffffc00fc7947 */ /* 0x000fc0000383ffff */
[----:B------:R-:W-:-:S00]  /*1440*/  NOP ;  /* 0x0000000000007918 */ /* 0x000fc00000000000 */
        /* <DEDUP_REMOVED lines=11> */
.L_x_10:


//--------------------- .nv.shared.reserved.0     --------------------------
	.section	.nv.shared.reserved.0,"aw",@nobits
	.weak		__nv_reservedSMEM_offset_0_alias
	.size		__nv_reservedSMEM_offset_0_alias, 0, 64
	.other		__nv_reservedSMEM_offset_0_alias,@"STO_CUDA_RESERVED_SHARED STV_DEFAULT"
__nv_reservedSMEM_offset_0_alias:
	.zero		0
	.zero		64


//--------------------- .nv.constant0._Z4flipmmPKiPiS1_S1_m --------------------------
	.section	.nv.constant0._Z4flipmmPKiPiS1_S1_m,"a",@progbits
	.sectionflags	@""
	.align	4
.nv.constant0._Z4flipmmPKiPiS1_S1_m:
	.zero		952


//--------------------- SYMBOLS --------------------------

	.type		.nv.reservedSmem.offset0,@object
	.size		.nv.reservedSmem.offset0,0x4
